	.headerflags	@"EF_CUDA_TEXMODE_UNIFIED EF_CUDA_64BIT_ADDRESS EF_CUDA_ACCELERATORS EF_CUDA_SM90 EF_CUDA_VIRTUAL_SM(EF_CUDA_SM90)"
	.elftype	@"ET_EXEC"


//--------------------- .nv.info                  --------------------------
	.section	.nv.info,"",@"SHT_CUDA_INFO"
	.align	4


	//----- nvinfo : EIATTR_REGCOUNT
	.align		4
        /*0000*/ 	.byte	0x04, 0x2f
        /*0002*/ 	.short	(.L_1 - .L_0)
	.align		4
.L_0:
        /*0004*/ 	.word	index@(triton_per_fused_mean_relu_22)
        /*0008*/ 	.word	0x00000012


	//----- nvinfo : EIATTR_MIN_STACK_SIZE
	.align		4
.L_1:
        /*000c*/ 	.byte	0x04, 0x12
        /*000e*/ 	.short	(.L_3 - .L_2)
	.align		4
.L_2:
        /*0010*/ 	.word	index@(triton_per_fused_mean_relu_22)
        /*0014*/ 	.word	0x00000000


	//----- nvinfo : EIATTR_FRAME_SIZE
	.align		4
.L_3:
        /*0018*/ 	.byte	0x04, 0x11
        /*001a*/ 	.short	(.L_5 - .L_4)
	.align		4
.L_4:
        /*001c*/ 	.word	index@(triton_per_fused_mean_relu_22)
        /*0020*/ 	.word	0x00000000


	//----- nvinfo : EIATTR_MIN_STACK_SIZE
	.align		4
.L_5:
        /*0024*/ 	.byte	0x04, 0x12
        /*0026*/ 	.short	(.L_7 - .L_6)
	.align		4
.L_6:
        /*0028*/ 	.word	index@(triton_per_fused_mean_relu_22)
        /*002c*/ 	.word	0x00000000
.L_7:


//--------------------- .nv.info.triton_per_fused_mean_relu_22 --------------------------
	.section	.nv.info.triton_per_fused_mean_relu_22,"",@"SHT_CUDA_INFO"
	.sectionflags	@""
	.align	4


	//----- nvinfo : EIATTR_CUDA_API_VERSION
	.align		4
        /*0000*/ 	.byte	0x04, 0x37
        /*0002*/ 	.short	(.L_9 - .L_8)
.L_8:
        /*0004*/ 	.word	0x0000007c


	//----- nvinfo : EIATTR_KPARAM_INFO
	.align		4
.L_9:
        /*0008*/ 	.byte	0x04, 0x17
        /*000a*/ 	.short	(.L_11 - .L_10)
.L_10:
        /*000c*/ 	.word	0x00000000
        /*0010*/ 	.short	0x0003
        /*0012*/ 	.short	0x0014
        /*0014*/ 	.byte	0x00, 0xf0, 0x11, 0x00


	//----- nvinfo : EIATTR_KPARAM_INFO
	.align		4
.L_11:
        /*0018*/ 	.byte	0x04, 0x17
        /*001a*/ 	.short	(.L_13 - .L_12)
.L_12:
        /*001c*/ 	.word	0x00000000
        /*0020*/ 	.short	0x0002
        /*0022*/ 	.short	0x0010
        /*0024*/ 	.byte	0x00, 0xf0, 0x11, 0x00


	//----- nvinfo : EIATTR_KPARAM_INFO
	.align		4
.L_13:
        /*0028*/ 	.byte	0x04, 0x17
        /*002a*/ 	.short	(.L_15 - .L_14)
.L_14:
        /*002c*/ 	.word	0x00000000
        /*0030*/ 	.short	0x0001
        /*0032*/ 	.short	0x0008
        /*0034*/ 	.byte	0x00, 0xf4, 0x21, 0x00


	//----- nvinfo : EIATTR_KPARAM_INFO
	.align		4
.L_15:
        /*0038*/ 	.byte	0x04, 0x17
        /*003a*/ 	.short	(.L_17 - .L_16)
.L_16:
        /*003c*/ 	.word	0x00000000
        /*0040*/ 	.short	0x0000
        /*0042*/ 	.short	0x0000
        /*0044*/ 	.byte	0x00, 0xf4, 0x21, 0x00


	//----- nvinfo : EIATTR_SPARSE_MMA_MASK
	.align		4
.L_17:
        /*0048*/ 	.byte	0x03, 0x50
        /*004a*/ 	.short	0x0000


	//----- nvinfo : EIATTR_MAXREG_COUNT
	.align		4
        /*004c*/ 	.byte	0x03, 0x1b
        /*004e*/ 	.short	0x00ff


	//----- nvinfo : EIATTR_COOP_GROUP_MASK_REGIDS
	.align		4
        /*0050*/ 	.byte	0x04, 0x29
        /*0052*/ 	.short	(.L_19 - .L_18)


	//   ....[0]....
.L_18:
        /*0054*/ 	.word	0xffffffff


	//   ....[1]....
        /*0058*/ 	.word	0xffffffff


	//   ....[2]....
        /*005c*/ 	.word	0xffffffff


	//   ....[3]....
        /*0060*/ 	.word	0xffffffff


	//   ....[4]....
        /*0064*/ 	.word	0xffffffff


	//   ....[5]....
        /*0068*/ 	.word	0xffffffff


	//   ....[6]....
        /*006c*/ 	.word	0xffffffff


	//----- nvinfo : EIATTR_COOP_GROUP_INSTR_OFFSETS
	.align		4
.L_19:
        /*0070*/ 	.byte	0x04, 0x28
        /*0072*/ 	.short	(.L_21 - .L_20)


	//   ....[0]....
.L_20:
        /*0074*/ 	.word	0x00000200


	//   ....[1]....
        /*0078*/ 	.word	0x00000210


	//   ....[2]....
        /*007c*/ 	.word	0x00000260


	//   ....[3]....
        /*0080*/ 	.word	0x00000280


	//   ....[4]....
        /*0084*/ 	.word	0x000002c0


	//   ....[5]....
        /*0088*/ 	.word	0x000002e0


	//   ....[6]....
        /*008c*/ 	.word	0x000003b0


	//----- nvinfo : EIATTR_EXIT_INSTR_OFFSETS
	.align		4
.L_21:
        /*0090*/ 	.byte	0x04, 0x1c
        /*0092*/ 	.short	(.L_23 - .L_22)


	//   ....[0]....
.L_22:
        /*0094*/ 	.word	0x00000510


	//   ....[1]....
        /*0098*/ 	.word	0x00000530


	//----- nvinfo : EIATTR_REQNTID
	.align		4
.L_23:
        /*009c*/ 	.byte	0x04, 0x10
        /*009e*/ 	.short	(.L_25 - .L_24)
.L_24:
        /*00a0*/ 	.word	0x00000040
        /*00a4*/ 	.word	0x00000001
        /*00a8*/ 	.word	0x00000001


	//----- nvinfo : EIATTR_CBANK_PARAM_SIZE
	.align		4
.L_25:
        /*00ac*/ 	.byte	0x03, 0x19
        /*00ae*/ 	.short	0x0018


	//----- nvinfo : EIATTR_PARAM_CBANK
	.align		4
        /*00b0*/ 	.byte	0x04, 0x0a
        /*00b2*/ 	.short	(.L_27 - .L_26)
	.align		4
.L_26:
        /*00b4*/ 	.word	index@(.nv.constant0.triton_per_fused_mean_relu_22)
        /*00b8*/ 	.short	0x0210
        /*00ba*/ 	.short	0x0018


	//----- nvinfo : EIATTR_SW_WAR
	.align		4
.L_27:
        /*00bc*/ 	.byte	0x04, 0x36
        /*00be*/ 	.short	(.L_29 - .L_28)
.L_28:
        /*00c0*/ 	.word	0x00000008
.L_29:


//--------------------- .nv.callgraph             --------------------------
	.section	.nv.callgraph,"",@"SHT_CUDA_CALLGRAPH"
	.align	4
	.sectionentsize	8
	.align		4
        /*0000*/ 	.word	0x00000000
	.align		4
        /*0004*/ 	.word	0xffffffff
	.align		4
        /*0008*/ 	.word	0x00000000
	.align		4
        /*000c*/ 	.word	0xfffffffe
	.align		4
        /*0010*/ 	.word	0x00000000
	.align		4
        /*0014*/ 	.word	0xfffffffd
	.align		4
        /*0018*/ 	.word	0x00000000
	.align		4
        /*001c*/ 	.word	0xfffffffc


//--------------------- .text.triton_per_fused_mean_relu_22 --------------------------
	.section	.text.triton_per_fused_mean_relu_22,"ax",@progbits
	.sectionflags	@"SHF_BARRIERS=1"
	.align	128
        .global         triton_per_fused_mean_relu_22
        .type           triton_per_fused_mean_relu_22,@function
        .size           triton_per_fused_mean_relu_22,(.L_x_1 - triton_per_fused_mean_relu_22)
        .other          triton_per_fused_mean_relu_22,@"STO_CUDA_ENTRY STV_DEFAULT"
triton_per_fused_mean_relu_22:
.text.triton_per_fused_mean_relu_22:
[----:B------:R-:W0:Y:S02]  /*0000*/  LDC R1, c[0x0][0x28] ;  /* 0x00000a00ff017b82 */ /* 0x000e240000000800 */
[----:B------:R-:W1:Y:S01]  /*0010*/  S2R R5, SR_TID.X ;  /* 0x0000000000057919 */ /* 0x000e620000002100 */
[----:B------:R-:W2:Y:S01]  /*0020*/  LDC.64 R2, c[0x0][0x218] ;  /* 0x00008600ff027b82 */ /* 0x000ea20000000a00 */
[----:B------:R-:W-:Y:S01]  /*0030*/  ULDC.64 UR6, c[0x0][0x208] ;  /* 0x0000820000067ab9 */ /* 0x000fe20000000a00 */
[----:B------:R-:W3:Y:S01]  /*0040*/  S2R R0, SR_CTAID.X ;  /* 0x0000000000007919 */ /* 0x000ee20000002500 */
[C---:B-1----:R-:W-:Y:S02]  /*0050*/  IMAD.SHL.U32 R7, R5.reuse, 0x2, RZ ;  /* 0x0000000205077824 */ /* 0x042fe400078e00ff */
[----:B------:R-:W-:Y:S02]  /*0060*/  IMAD.SHL.U32 R8, R5, 0x40, RZ ;  /* 0x0000004005087824 */ /* 0x000fe400078e00ff */
[----:B---3--:R-:W-:Y:S01]  /*0070*/  IMAD.SHL.U32 R0, R0, 0x8, RZ ;  /* 0x0000000800007824 */ /* 0x008fe200078e00ff */
[----:B------:R-:W-:Y:S02]  /*0080*/  LOP3.LUT R7, R7, 0x6, RZ, 0xc0, !PT ;  /* 0x0000000607077812 */ /* 0x000fe400078ec0ff */
[----:B------:R-:W-:-:S02]  /*0090*/  LOP3.LUT R8, R8, 0xf00, RZ, 0xc0, !PT ;  /* 0x00000f0008087812 */ /* 0x000fc400078ec0ff */
[----:B------:R-:W-:-:S04]  /*00a0*/  LOP3.LUT R6, R0, R7, RZ, 0xfc, !PT ;  /* 0x0000000700067212 */ /* 0x000fc800078efcff */
[----:B------:R-:W-:Y:S02]  /*00b0*/  SHF.R.S32.HI R9, RZ, 0x1f, R6 ;  /* 0x0000001fff097819 */ /* 0x000fe40000011406 */
[----:B------:R-:W-:Y:S02]  /*00c0*/  ISETP.GE.AND P0, PT, R6, 0x400, PT ;  /* 0x000004000600780c */ /* 0x000fe40003f06270 */
[----:B------:R-:W-:-:S04]  /*00d0*/  LEA.HI R9, R9, R6, RZ, 0x8 ;  /* 0x0000000609097211 */ /* 0x000fc800078f40ff */
[C---:B------:R-:W-:Y:S01]  /*00e0*/  LOP3.LUT R11, R9.reuse, 0xffffff00, RZ, 0xc0, !PT ;  /* 0xffffff00090b7812 */ /* 0x040fe200078ec0ff */
[----:B------:R-:W-:-:S03]  /*00f0*/  IMAD.SHL.U32 R9, R9, 0x10, RZ ;  /* 0x0000001009097824 */ /* 0x000fc600078e00ff */
[----:B------:R-:W-:Y:S02]  /*0100*/  IADD3 R8, R8, R6, -R11 ;  /* 0x0000000608087210 */ /* 0x000fe40007ffe80b */
[----:B------:R-:W-:-:S05]  /*0110*/  LOP3.LUT R9, R9, 0xfffff000, RZ, 0xc0, !PT ;  /* 0xfffff00009097812 */ /* 0x000fca00078ec0ff */
[----:B------:R-:W-:-:S04]  /*0120*/  IMAD.IADD R9, R8, 0x1, R9 ;  /* 0x0000000108097824 */ /* 0x000fc800078e0209 */
[----:B--2---:R-:W-:Y:S01]  /*0130*/  IMAD.WIDE R2, R9, 0x4, R2 ;  /* 0x0000000409027825 */ /* 0x004fe200078e0202 */
[----:B------:R-:W-:-:S06]  /*0140*/  CS2R R8, SRZ ;  /* 0x0000000000087805 */ /* 0x000fcc000001ff00 */
[----:B------:R1:W2:Y:S01]  /*0150*/  @!P0 LDG.E.64 R8, desc[UR6][R2.64] ;  /* 0x0000000602088981 */ /* 0x0002a2000c1e1b00 */
[----:B------:R-:W3:Y:S01]  /*0160*/  S2UR UR5, SR_CgaCtaId ;  /* 0x00000000000579c3 */ /* 0x000ee20000008800 */
[----:B------:R-:W-:Y:S01]  /*0170*/  UMOV UR4, 0x400 ;  /* 0x0000040000047882 */ /* 0x000fe20000000000 */
[C---:B------:R-:W-:Y:S02]  /*0180*/  ISETP.GE.AND P1, PT, R5.reuse, 0x10, PT ;  /* 0x000000100500780c */ /* 0x040fe40003f26270 */
[----:B-1----:R-:W-:Y:S01]  /*0190*/  LOP3.LUT R2, R5, 0x1f, RZ, 0xc0, !PT ;  /* 0x0000001f05027812 */ /* 0x002fe200078ec0ff */
[----:B---3--:R-:W-:Y:S01]  /*01a0*/  UPRMT UR4, UR5, 0x654, UR4 ;  /* 0x0000065405047896 */ /* 0x008fe20008000004 */
[----:B--2---:R-:W-:Y:S02]  /*01b0*/  SEL R8, R8, RZ, !P0 ;  /* 0x000000ff08087207 */ /* 0x004fe40004000000 */
[----:B------:R-:W-:Y:S02]  /*01c0*/  SEL R9, R9, RZ, !P0 ;  /* 0x000000ff09097207 */ /* 0x000fe40004000000 */
[----:B------:R-:W-:-:S02]  /*01d0*/  FSEL R8, R8, RZ, !P0 ;  /* 0x000000ff08087208 */ /* 0x000fc40004000000 */
[----:B------:R-:W-:Y:S02]  /*01e0*/  FSEL R9, R9, RZ, !P0 ;  /* 0x000000ff09097208 */ /* 0x000fe40004000000 */
[----:B------:R-:W-:Y:S01]  /*01f0*/  ISETP.GE.U32.AND P0, PT, R2, 0x4, PT ;  /* 0x000000040200780c */ /* 0x000fe20003f06070 */
[----:B------:R-:W1:Y:S04]  /*0200*/  SHFL.BFLY PT, R11, R8, 0x10, 0x1f ;  /* 0x0e001f00080b7f89 */ /* 0x000e6800000e0000 */
[----:B------:R-:W2:Y:S01]  /*0210*/  SHFL.BFLY PT, R6, R9, 0x10, 0x1f ;  /* 0x0e001f0009067f89 */ /* 0x000ea200000e0000 */
[----:B-1----:R-:W-:Y:S01]  /*0220*/  FADD R11, R8, R11 ;  /* 0x0000000b080b7221 */ /* 0x002fe20000000000 */
[----:B------:R-:W-:Y:S01]  /*0230*/  SHF.R.U32.HI R8, RZ, 0x3, R5 ;  /* 0x00000003ff087819 */ /* 0x000fe20000011605 */
[----:B--2---:R-:W-:-:S03]  /*0240*/  FADD R10, R9, R6 ;  /* 0x00000006090a7221 */ /* 0x004fc60000000000 */
[----:B------:R-:W-:Y:S01]  /*0250*/  LOP3.LUT R9, R8, 0x4, RZ, 0xc0, !PT ;  /* 0x0000000408097812 */ /* 0x000fe200078ec0ff */
[----:B------:R-:W1:Y:S01]  /*0260*/  SHFL.BFLY PT, R6, R11, 0x8, 0x1f ;  /* 0x0d001f000b067f89 */ /* 0x000e6200000e0000 */
[----:B------:R-:W-:-:S03]  /*0270*/  IMAD.SHL.U32 R8, R7, 0x8, RZ ;  /* 0x0000000807087824 */ /* 0x000fc600078e00ff */
[----:B------:R-:W2:Y:S02]  /*0280*/  SHFL.BFLY PT, R13, R10, 0x8, 0x1f ;  /* 0x0d001f000a0d7f89 */ /* 0x000ea400000e0000 */
[----:B------:R-:W-:Y:S01]  /*0290*/  LOP3.LUT R2, R8, R9, RZ, 0xfc, !PT ;  /* 0x0000000908027212 */ /* 0x000fe200078efcff */
[----:B-1----:R-:W-:Y:S01]  /*02a0*/  FADD R6, R11, R6 ;  /* 0x000000060b067221 */ /* 0x002fe20000000000 */
[----:B--2---:R-:W-:-:S04]  /*02b0*/  FADD R13, R10, R13 ;  /* 0x0000000d0a0d7221 */ /* 0x004fc80000000000 */
[----:B------:R-:W1:Y:S01]  /*02c0*/  SHFL.BFLY PT, R3, R6, 0x4, 0x1f ;  /* 0x0c801f0006037f89 */ /* 0x000e6200000e0000 */
[----:B------:R-:W-:-:S03]  /*02d0*/  VIADD R10, R8, UR4 ;  /* 0x00000004080a7c36 */ /* 0x000fc60008000000 */
[----:B------:R-:W2:Y:S01]  /*02e0*/  SHFL.BFLY PT, R12, R13, 0x4, 0x1f ;  /* 0x0c801f000d0c7f89 */ /* 0x000ea200000e0000 */
[----:B------:R-:W-:Y:S02]  /*02f0*/  IMAD R10, R7, -0x4, R10 ;  /* 0xfffffffc070a7824 */ /* 0x000fe400078e020a */
[----:B-1----:R-:W-:Y:S01]  /*0300*/  FADD R15, R6, R3 ;  /* 0x00000003060f7221 */ /* 0x002fe20000000000 */
[C---:B------:R-:W-:Y:S02]  /*0310*/  LEA R3, R5.reuse, UR4, 0x2 ;  /* 0x0000000405037c11 */ /* 0x040fe4000f8e10ff */
[----:B------:R-:W-:Y:S01]  /*0320*/  LOP3.LUT R6, R5, 0x1, RZ, 0xc0, !PT ;  /* 0x0000000105067812 */ /* 0x000fe200078ec0ff */
[----:B--2---:R-:W-:Y:S01]  /*0330*/  FADD R13, R13, R12 ;  /* 0x0000000c0d0d7221 */ /* 0x004fe20000000000 */
[----:B------:R-:W-:Y:S04]  /*0340*/  @!P0 STS [R2+UR4], R15 ;  /* 0x0000000f02008988 */ /* 0x000fe80008000804 */
[----:B------:R1:W-:Y:S01]  /*0350*/  @!P0 STS [R2+UR4+0x8], R13 ;  /* 0x0000080d02008988 */ /* 0x0003e20008000804 */
[----:B------:R-:W-:Y:S01]  /*0360*/  BAR.SYNC.DEFER_BLOCKING 0x0 ;  /* 0x0000000000007b1d */ /* 0x000fe20000010000 */
[----:B------:R-:W-:-:S04]  /*0370*/  ISETP.NE.U32.AND P0, PT, R6, 0x1, PT ;  /* 0x000000010600780c */ /* 0x000fc80003f05070 */
[C---:B------:R-:W-:Y:S02]  /*0380*/  ISETP.LT.AND P0, PT, R5.reuse, 0x10, P0 ;  /* 0x000000100500780c */ /* 0x040fe40000701270 */
[----:B-1----:R-:W-:Y:S01]  /*0390*/  LOP3.LUT R2, R5, 0x7, RZ, 0xc0, !PT ;  /* 0x0000000705027812 */ /* 0x002fe200078ec0ff */
[----:B------:R-:W1:Y:S04]  /*03a0*/  @!P1 LDS R4, [R3] ;  /* 0x0000000003049984 */ /* 0x000e680000000800 */
[----:B-1----:R-:W1:Y:S02]  /*03b0*/  SHFL.BFLY PT, R11, R4, 0x1, 0x1f ;  /* 0x0c201f00040b7f89 */ /* 0x002e6400000e0000 */
[----:B-1----:R-:W-:Y:S01]  /*03c0*/  FADD R6, R4, R11 ;  /* 0x0000000b04067221 */ /* 0x002fe20000000000 */
[----:B------:R-:W-:-:S04]  /*03d0*/  LEA R4, R2, UR4, 0x2 ;  /* 0x0000000402047c11 */ /* 0x000fc8000f8e10ff */
[----:B------:R1:W-:Y:S01]  /*03e0*/  @P0 STS [R3], R6 ;  /* 0x0000000603000388 */ /* 0x0003e20000000800 */
[----:B------:R-:W-:Y:S01]  /*03f0*/  BAR.SYNC.DEFER_BLOCKING 0x0 ;  /* 0x0000000000007b1d */ /* 0x000fe20000010000 */
[----:B-1----:R-:W-:-:S07]  /*0400*/  SHF.R.U32.HI R6, RZ, 0x3, R5 ;  /* 0x00000003ff067819 */ /* 0x002fce0000011605 */
[----:B------:R-:W1:Y:S01]  /*0410*/  LDC.64 R2, c[0x0][0x210] ;  /* 0x00008400ff027b82 */ /* 0x000e620000000a00 */
[----:B------:R-:W-:Y:S02]  /*0420*/  LOP3.LUT R5, R0, 0x7, R5, 0xf8, !PT ;  /* 0x0000000700057812 */ /* 0x000fe400078ef805 */
[----:B------:R-:W-:-:S04]  /*0430*/  SGXT.U32 R6, R6, 0x2 ;  /* 0x000000020606781a */ /* 0x000fc80000000000 */
[----:B------:R-:W-:-:S04]  /*0440*/  LOP3.LUT P0, RZ, R9, R6, RZ, 0xfc, !PT ;  /* 0x0000000609ff7212 */ /* 0x000fc8000780fcff */
[C---:B------:R-:W-:Y:S01]  /*0450*/  ISETP.LT.AND P0, PT, R5.reuse, 0x400, !P0 ;  /* 0x000004000500780c */ /* 0x040fe20004701270 */
[----:B------:R-:W-:Y:S04]  /*0460*/  LDS R12, [R8+UR4] ;  /* 0x00000004080c7984 */ /* 0x000fe80008000800 */
[----:B------:R-:W2:Y:S01]  /*0470*/  LDS R13, [R8+UR4+0x8] ;  /* 0x00000804080d7984 */ /* 0x000ea20008000800 */
[----:B-1----:R-:W-:Y:S01]  /*0480*/  IMAD.WIDE R2, R5, 0x4, R2 ;  /* 0x0000000405027825 */ /* 0x002fe200078e0202 */
[----:B------:R-:W-:Y:S06]  /*0490*/  BAR.SYNC.DEFER_BLOCKING 0x0 ;  /* 0x0000000000007b1d */ /* 0x000fec0000010000 */
[----:B--2---:R-:W-:Y:S02]  /*04a0*/  STS.64 [R10], R12 ;  /* 0x0000000c0a007388 */ /* 0x004fe40000000a00 */
[----:B------:R-:W-:Y:S06]  /*04b0*/  BAR.SYNC.DEFER_BLOCKING 0x0 ;  /* 0x0000000000007b1d */ /* 0x000fec0000010000 */
[----:B------:R-:W1:Y:S02]  /*04c0*/  LDS R4, [R4] ;  /* 0x0000000004047984 */ /* 0x000e640000000800 */
[----:B-1----:R-:W-:Y:S01]  /*04d0*/  FMUL R0, R4, 0.0625 ;  /* 0x3d80000004007820 */ /* 0x002fe20000400000 */
[----:B------:R-:W-:Y:S04]  /*04e0*/  BAR.SYNC.DEFER_BLOCKING 0x0 ;  /* 0x0000000000007b1d */ /* 0x000fe80000010000 */
[----:B------:R-:W-:-:S04]  /*04f0*/  FSETP.GEU.AND P1, PT, R0, RZ, PT ;  /* 0x000000ff0000720b */ /* 0x000fc80003f2e000 */
[----:B------:R-:W-:Y:S01]  /*0500*/  FSEL R5, R0, RZ, P1 ;  /* 0x000000ff00057208 */ /* 0x000fe20000800000 */
[----:B------:R-:W-:Y:S08]  /*0510*/  @!P0 EXIT ;  /* 0x000000000000894d */ /* 0x000ff00003800000 */
[----:B------:R-:W-:Y:S01]  /*0520*/  STG.E desc[UR6][R2.64], R5 ;  /* 0x0000000502007986 */ /* 0x000fe2000c101906 */
[----:B------:R-:W-:Y:S05]  /*0530*/  EXIT ;  /* 0x000000000000794d */ /* 0x000fea0003800000 */
.L_x_0:
[----:B------:R-:W-:-:S00]  /*0540*/  BRA `(.L_x_0) ;  /* 0xfffffffc00fc7947 */ /* 0x000fc0000383ffff */
[----:B------:R-:W-:-:S00]  /*0550*/  NOP ;  /* 0x0000000000007918 */ /* 0x000fc00000000000 */
        /* <DEDUP_REMOVED lines=10> */
.L_x_1:


//--------------------- .nv.shared.triton_per_fused_mean_relu_22 --------------------------
	.section	.nv.shared.triton_per_fused_mean_relu_22,"aw",@nobits
	.sectionflags	@""
	.align	16
	.zero		1024


//--------------------- .nv.constant0.triton_per_fused_mean_relu_22 --------------------------
	.section	.nv.constant0.triton_per_fused_mean_relu_22,"a",@progbits
	.sectionflags	@""
	.align	4
.nv.constant0.triton_per_fused_mean_relu_22:
	.zero		552
